//
// Generated by NVIDIA NVVM Compiler
//
// Compiler Build ID: CL-36424714
// Cuda compilation tools, release 13.0, V13.0.88
// Based on NVVM 20.0.0
//

.version 9.0
.target sm_100
.address_size 64

	// .globl	_Z10testKernelPi
.extern .func  (.param .b32 func_retval0) vprintf
(
	.param .b64 vprintf_param_0,
	.param .b64 vprintf_param_1
)
;
.global .align 1 .b8 $str[15] = {67, 111, 100, 101, 32, 115, 116, 97, 114, 116, 105, 110, 103, 10};

.visible .entry _Z10testKernelPi(
	.param .u64 .ptr .align 1 _Z10testKernelPi_param_0
)
{
	.reg .b32 	%r<3>;
	.reg .b64 	%rd<3>;

	mov.u64 	%rd1, $str;
	cvta.global.u64 	%rd2, %rd1;
	{ // callseq 0, 0
	.param .b64 param0;
	st.param.b64 	[param0], %rd2;
	.param .b64 param1;
	st.param.b64 	[param1], 0;
	.param .b32 retval0;
	call.uni (retval0), 
	vprintf, 
	(
	param0, 
	param1
	);
	ld.param.b32 	%r1, [retval0];
	} // callseq 0

}


// ===== COMPILED SASS (sm_100) =====

	.target	sm_100

	.elftype	@"ET_EXEC"


//--------------------- .note.nv.tkinfo           --------------------------
	.section	.note.nv.tkinfo,"",@"SHT_NOTE"
	.sectionflags	@"SHF_NOTE_NV_TKINFO"
	.tkinfo
        /*0018*/ 	.word	0x00000002
        /*0030*/ 	.string	""
        /*0030*/ 	.string	"ptxas"
        /*0030*/ 	.string	"Cuda compilation tools, release 13.0, V13.0.88"
        /*0030*/ 	.string	"Build cuda_13.0.r13.0/compiler.36424714_0"
        /*0030*/ 	.string	"-arch sm_100 -m 64 "



//--------------------- .note.nv.cuinfo           --------------------------
	.section	.note.nv.cuinfo,"",@"SHT_NOTE"
	.sectionflags	@"SHF_NOTE_NV_CUINFO"
        /*0018*/ 	.short	0x0002
        /*001a*/ 	.short	0x0064
        /*001c*/ 	.short	0x0082
	.zero		2


//--------------------- .nv.info                  --------------------------
	.section	.nv.info,"",@"SHT_CUDA_INFO"
	.align	4


	//----- nvinfo : EIATTR_REGCOUNT
	.align		4
        /*0000*/ 	.byte	0x04, 0x2f
        /*0002*/ 	.short	(.L_2 - .L_1)
	.align		4
.L_1:
        /*0004*/ 	.word	index@(_Z10testKernelPi)
        /*0008*/ 	.word	0x00000018


	//----- nvinfo : EIATTR_FRAME_SIZE
	.align		4
.L_2:
        /*000c*/ 	.byte	0x04, 0x11
        /*000e*/ 	.short	(.L_4 - .L_3)
	.align		4
.L_3:
        /*0010*/ 	.word	index@(_Z10testKernelPi)
        /*0014*/ 	.word	0x00000000


	//----- nvinfo : EIATTR_MIN_STACK_SIZE
	.align		4
.L_4:
        /*0018*/ 	.byte	0x04, 0x12
        /*001a*/ 	.short	(.L_6 - .L_5)
	.align		4
.L_5:
        /*001c*/ 	.word	index@(_Z10testKernelPi)
        /*0020*/ 	.word	0x00000000
.L_6:


//--------------------- .nv.compat                --------------------------
	.section	.nv.compat,"",@"SHT_CUDA_COMPAT_INFO"
	.align	4
        /*0000*/ 	.byte	0x02, 0x09, 0x00, 0x00, 0x02, 0x02, 0x01, 0x00, 0x02, 0x05, 0x05, 0x00, 0x03, 0x07, 0x01, 0x01
        /*0010*/ 	.byte	0x02, 0x03, 0x00, 0x00, 0x02, 0x06, 0x01, 0x00, 0x04, 0x0b, 0x08, 0x00, 0x09, 0x00, 0x00, 0x00
        /*0020*/ 	.byte	0x00, 0x00, 0x00, 0x00


//--------------------- .nv.info._Z10testKernelPi --------------------------
	.section	.nv.info._Z10testKernelPi,"",@"SHT_CUDA_INFO"
	.sectionflags	@""
	.align	4


	//----- nvinfo : EIATTR_CUDA_API_VERSION
	.align		4
        /*0000*/ 	.byte	0x04, 0x37
        /*0002*/ 	.short	(.L_8 - .L_7)
.L_7:
        /*0004*/ 	.word	0x00000082


	//----- nvinfo : EIATTR_KPARAM_INFO
	.align		4
.L_8:
        /*0008*/ 	.byte	0x04, 0x17
        /*000a*/ 	.short	(.L_10 - .L_9)
.L_9:
        /*000c*/ 	.word	0x00000000
        /*0010*/ 	.short	0x0000
        /*0012*/ 	.short	0x0000
        /*0014*/ 	.byte	0x00, 0xf5, 0x21, 0x00


	//----- nvinfo : EIATTR_SPARSE_MMA_MASK
	.align		4
.L_10:
        /*0018*/ 	.byte	0x03, 0x50
        /*001a*/ 	.short	0x0000


	//----- nvinfo : EIATTR_MAXREG_COUNT
	.align		4
        /*001c*/ 	.byte	0x03, 0x1b
        /*001e*/ 	.short	0x00ff


	//----- nvinfo : EIATTR_EXTERNS
	.align		4
        /*0020*/ 	.byte	0x04, 0x0f
        /*0022*/ 	.short	(.L_12 - .L_11)


	//   ....[0]....
	.align		4
.L_11:
        /*0024*/ 	.word	index@(vprintf)


	//----- nvinfo : EIATTR_MERCURY_ISA_VERSION
	.align		4
.L_12:
        /*0028*/ 	.byte	0x03, 0x5f
        /*002a*/ 	.short	0x0101


	//----- nvinfo : EIATTR_VRC_CTA_INIT_COUNT
	.align		4
        /*002c*/ 	.byte	0x02, 0x4a
	.zero		1
	.zero		1


	//----- nvinfo : EIATTR_SYSCALL_OFFSETS
	.align		4
        /*0030*/ 	.byte	0x04, 0x46
        /*0032*/ 	.short	(.L_14 - .L_13)


	//   ....[0]....
.L_13:
        /*0034*/ 	.word	0x00000080


	//----- nvinfo : EIATTR_EXIT_INSTR_OFFSETS
	.align		4
.L_14:
        /*0038*/ 	.byte	0x04, 0x1c
        /*003a*/ 	.short	(.L_16 - .L_15)


	//   ....[0]....
.L_15:
        /*003c*/ 	.word	0x00000090


	//----- nvinfo : EIATTR_CBANK_PARAM_SIZE
	.align		4
.L_16:
        /*0040*/ 	.byte	0x03, 0x19
        /*0042*/ 	.short	0x0008


	//----- nvinfo : EIATTR_PARAM_CBANK
	.align		4
        /*0044*/ 	.byte	0x04, 0x0a
        /*0046*/ 	.short	(.L_18 - .L_17)
	.align		4
.L_17:
        /*0048*/ 	.word	index@(.nv.constant0._Z10testKernelPi)
        /*004c*/ 	.short	0x0380
        /*004e*/ 	.short	0x0008


	//----- nvinfo : EIATTR_SW_WAR
	.align		4
.L_18:
        /*0050*/ 	.byte	0x04, 0x36
        /*0052*/ 	.short	(.L_20 - .L_19)
.L_19:
        /*0054*/ 	.word	0x00000008
.L_20:


//--------------------- .nv.callgraph             --------------------------
	.section	.nv.callgraph,"",@"SHT_CUDA_CALLGRAPH"
	.align	4
	.sectionentsize	8
	.align		4
        /*0000*/ 	.word	0x00000000
	.align		4
        /*0004*/ 	.word	0xffffffff
	.align		4
        /*0008*/ 	.word	index@(_Z10testKernelPi)
	.align		4
        /*000c*/ 	.word	index@(vprintf)
	.align		4
        /*0010*/ 	.word	0x00000000
	.align		4
        /*0014*/ 	.word	0xfffffffe
	.align		4
        /*0018*/ 	.word	0x00000000
	.align		4
        /*001c*/ 	.word	0xfffffffd
	.align		4
        /*0020*/ 	.word	0x00000000
	.align		4
        /*0024*/ 	.word	0xfffffffc


//--------------------- .nv.constant4             --------------------------
	.section	.nv.constant4,"a",@progbits
	.align	8
	.align		8
.nv.constant4:
        /*0000*/ 	.dword	vprintf
	.align		8
        /*0008*/ 	.dword	$str


//--------------------- .text._Z10testKernelPi    --------------------------
	.section	.text._Z10testKernelPi,"ax",@progbits
	.align	128
        .global         _Z10testKernelPi
        .type           _Z10testKernelPi,@function
        .size           _Z10testKernelPi,(.L_x_2 - _Z10testKernelPi)
        .other          _Z10testKernelPi,@"STO_CUDA_ENTRY STV_DEFAULT"
_Z10testKernelPi:
.text._Z10testKernelPi:
[----:B------:R-:W0:Y:S01]  /*0000*/  LDC R1, c[0x0][0x37c] ;  /* 0x0000df00ff017b82 */ /* 0x000e220000000800 */
[----:B------:R-:W-:Y:S01]  /*0010*/  MOV R0, 0x0 ;  /* 0x0000000000007802 */ /* 0x000fe20000000f00 */
[----:B------:R-:W1:Y:S01]  /*0020*/  LDCU.64 UR4, c[0x4][0x8] ;  /* 0x01000100ff0477ac */ /* 0x000e620008000a00 */
[----:B------:R-:W-:-:S05]  /*0030*/  CS2R R6, SRZ ;  /* 0x0000000000067805 */ /* 0x000fca000001ff00 */
[----:B------:R2:W3:Y:S01]  /*0040*/  LDC.64 R2, c[0x4][R0] ;  /* 0x0100000000027b82 */ /* 0x0004e20000000a00 */
[----:B-1----:R-:W-:Y:S02]  /*0050*/  IMAD.U32 R4, RZ, RZ, UR4 ;  /* 0x00000004ff047e24 */ /* 0x002fe4000f8e00ff */
[----:B--2---:R-:W-:-:S07]  /*0060*/  IMAD.U32 R5, RZ, RZ, UR5 ;  /* 0x00000005ff057e24 */ /* 0x004fce000f8e00ff */
[----:B------:R-:W-:-:S07]  /*0070*/  LEPC R20, `(.L_x_0) ;  /* 0x000000001014794e */ /* 0x000fce0000000000 */
[----:B0--3--:R-:W-:Y:S05]  /*0080*/  CALL.ABS.NOINC R2 ;  /* 0x0000000002007343 */ /* 0x009fea0003c00000 */
.L_x_0:
[----:B------:R-:W-:Y:S05]  /*0090*/  EXIT ;  /* 0x000000000000794d */ /* 0x000fea0003800000 */
.L_x_1:
[----:B------:R-:W-:-:S00]  /*00a0*/  BRA `(.L_x_1) ;  /* 0xfffffffc00fc7947 */ /* 0x000fc0000383ffff */
[----:B------:R-:W-:-:S00]  /*00b0*/  NOP ;  /* 0x0000000000007918 */ /* 0x000fc00000000000 */
        /* <DEDUP_REMOVED lines=12> */
.L_x_2:


//--------------------- .nv.global.init           --------------------------
	.section	.nv.global.init,"aw",@progbits
.nv.global.init:
	.type		$str,@object
	.size		$str,(.L_0 - $str)
$str:
        /*0000*/ 	.byte	0x43, 0x6f, 0x64, 0x65, 0x20, 0x73, 0x74, 0x61, 0x72, 0x74, 0x69, 0x6e, 0x67, 0x0a, 0x00
.L_0:


//--------------------- .nv.shared.reserved.0     --------------------------
	.section	.nv.shared.reserved.0,"aw",@nobits
	.weak		__nv_reservedSMEM_offset_0_alias
	.size		__nv_reservedSMEM_offset_0_alias, 0, 64
	.other		__nv_reservedSMEM_offset_0_alias,@"STO_CUDA_RESERVED_SHARED STV_DEFAULT"
__nv_reservedSMEM_offset_0_alias:
	.zero		0
	.zero		64


//--------------------- .nv.constant0._Z10testKernelPi --------------------------
	.section	.nv.constant0._Z10testKernelPi,"a",@progbits
	.sectionflags	@""
	.align	4
.nv.constant0._Z10testKernelPi:
	.zero		904


//--------------------- SYMBOLS --------------------------

	.type		.nv.reservedSmem.offset0,@object
	.size		.nv.reservedSmem.offset0,0x4
	.type		vprintf,@function
